	.target	sm_90a

	.elftype	@"ET_EXEC"


//--------------------- .note.nv.tkinfo           --------------------------
	.section	.note.nv.tkinfo,"",@"SHT_NOTE"
	.sectionflags	@"SHF_NOTE_NV_TKINFO"
	.tkinfo
        /*0018*/ 	.word	0x00000002
        /*0030*/ 	.string	""
        /*0030*/ 	.string	"ptxas"
        /*0030*/ 	.string	"Cuda compilation tools, release 13.0, V13.0.88"
        /*0030*/ 	.string	"Build cuda_13.0.r13.0/compiler.36424714_0"
        /*0030*/ 	.string	"-arch sm_90a -m 64 "



//--------------------- .note.nv.cuinfo           --------------------------
	.section	.note.nv.cuinfo,"",@"SHT_NOTE"
	.sectionflags	@"SHF_NOTE_NV_CUINFO"
        /*0018*/ 	.short	0x0002
        /*001a*/ 	.short	0x005a
        /*001c*/ 	.short	0x0082
	.zero		2


//--------------------- .nv.info                  --------------------------
	.section	.nv.info,"",@"SHT_CUDA_INFO"
	.align	4


	//----- nvinfo : EIATTR_REGCOUNT
	.align		4
        /*0000*/ 	.byte	0x04, 0x2f
        /*0002*/ 	.short	(.L_20 - .L_19)
	.align		4
.L_19:
        /*0004*/ 	.word	index@(_ZN17fastertransformer21transform_mask_kernelEP7__half2PKS0_jjjjj)
        /*0008*/ 	.word	0x00000013


	//----- nvinfo : EIATTR_FRAME_SIZE
	.align		4
.L_20:
        /*000c*/ 	.byte	0x04, 0x11
        /*000e*/ 	.short	(.L_22 - .L_21)
	.align		4
.L_21:
        /*0010*/ 	.word	index@(_ZN17fastertransformer21transform_mask_kernelEP7__half2PKS0_jjjjj)
        /*0014*/ 	.word	0x00000000


	//----- nvinfo : EIATTR_REGCOUNT
	.align		4
.L_22:
        /*0018*/ 	.byte	0x04, 0x2f
        /*001a*/ 	.short	(.L_24 - .L_23)
	.align		4
.L_23:
        /*001c*/ 	.word	index@(_ZN17fastertransformer21transform_mask_kernelEP6__halfPKS0_jjjjj)
        /*0020*/ 	.word	0x00000013


	//----- nvinfo : EIATTR_FRAME_SIZE
	.align		4
.L_24:
        /*0024*/ 	.byte	0x04, 0x11
        /*0026*/ 	.short	(.L_26 - .L_25)
	.align		4
.L_25:
        /*0028*/ 	.word	index@(_ZN17fastertransformer21transform_mask_kernelEP6__halfPKS0_jjjjj)
        /*002c*/ 	.word	0x00000000


	//----- nvinfo : EIATTR_MIN_STACK_SIZE
	.align		4
.L_26:
        /*0030*/ 	.byte	0x04, 0x12
        /*0032*/ 	.short	(.L_28 - .L_27)
	.align		4
.L_27:
        /*0034*/ 	.word	index@(_ZN17fastertransformer21transform_mask_kernelEP6__halfPKS0_jjjjj)
        /*0038*/ 	.word	0x00000000


	//----- nvinfo : EIATTR_MIN_STACK_SIZE
	.align		4
.L_28:
        /*003c*/ 	.byte	0x04, 0x12
        /*003e*/ 	.short	(.L_30 - .L_29)
	.align		4
.L_29:
        /*0040*/ 	.word	index@(_ZN17fastertransformer21transform_mask_kernelEP7__half2PKS0_jjjjj)
        /*0044*/ 	.word	0x00000000
.L_30:


//--------------------- .nv.compat                --------------------------
	.section	.nv.compat,"",@"SHT_CUDA_COMPAT_INFO"
	.align	4
        /*0000*/ 	.byte	0x02, 0x09, 0x01, 0x00, 0x02, 0x02, 0x01, 0x00, 0x02, 0x05, 0x05, 0x00, 0x03, 0x07, 0x01, 0x01
        /*0010*/ 	.byte	0x02, 0x03, 0x00, 0x00, 0x02, 0x06, 0x01, 0x00, 0x04, 0x0b, 0x08, 0x00, 0x00, 0x00, 0x00, 0x00
        /*0020*/ 	.byte	0x00, 0x00, 0x00, 0x00


//--------------------- .nv.info._ZN17fastertransformer21transform_mask_kernelEP6__halfPKS0_jjjjj --------------------------
	.section	.nv.info._ZN17fastertransformer21transform_mask_kernelEP6__halfPKS0_jjjjj,"",@"SHT_CUDA_INFO"
	.sectionflags	@""
	.align	4


	//----- nvinfo : EIATTR_CUDA_API_VERSION
	.align		4
        /*0000*/ 	.byte	0x04, 0x37
        /*0002*/ 	.short	(.L_32 - .L_31)
.L_31:
        /*0004*/ 	.word	0x00000082


	//----- nvinfo : EIATTR_KPARAM_INFO
	.align		4
.L_32:
        /*0008*/ 	.byte	0x04, 0x17
        /*000a*/ 	.short	(.L_34 - .L_33)
.L_33:
        /*000c*/ 	.word	0x00000000
        /*0010*/ 	.short	0x0006
        /*0012*/ 	.short	0x0020
        /*0014*/ 	.byte	0x00, 0xf0, 0x11, 0x00


	//----- nvinfo : EIATTR_KPARAM_INFO
	.align		4
.L_34:
        /*0018*/ 	.byte	0x04, 0x17
        /*001a*/ 	.short	(.L_36 - .L_35)
.L_35:
        /*001c*/ 	.word	0x00000000
        /*0020*/ 	.short	0x0005
        /*0022*/ 	.short	0x001c
        /*0024*/ 	.byte	0x00, 0xf0, 0x11, 0x00


	//----- nvinfo : EIATTR_KPARAM_INFO
	.align		4
.L_36:
        /*0028*/ 	.byte	0x04, 0x17
        /*002a*/ 	.short	(.L_38 - .L_37)
.L_37:
        /*002c*/ 	.word	0x00000000
        /*0030*/ 	.short	0x0004
        /*0032*/ 	.short	0x0018
        /*0034*/ 	.byte	0x00, 0xf0, 0x11, 0x00


	//----- nvinfo : EIATTR_KPARAM_INFO
	.align		4
.L_38:
        /*0038*/ 	.byte	0x04, 0x17
        /*003a*/ 	.short	(.L_40 - .L_39)
.L_39:
        /*003c*/ 	.word	0x00000000
        /*0040*/ 	.short	0x0003
        /*0042*/ 	.short	0x0014
        /*0044*/ 	.byte	0x00, 0xf0, 0x11, 0x00


	//----- nvinfo : EIATTR_KPARAM_INFO
	.align		4
.L_40:
        /*0048*/ 	.byte	0x04, 0x17
        /*004a*/ 	.short	(.L_42 - .L_41)
.L_41:
        /*004c*/ 	.word	0x00000000
        /*0050*/ 	.short	0x0002
        /*0052*/ 	.short	0x0010
        /*0054*/ 	.byte	0x00, 0xf0, 0x11, 0x00


	//----- nvinfo : EIATTR_KPARAM_INFO
	.align		4
.L_42:
        /*0058*/ 	.byte	0x04, 0x17
        /*005a*/ 	.short	(.L_44 - .L_43)
.L_43:
        /*005c*/ 	.word	0x00000000
        /*0060*/ 	.short	0x0001
        /*0062*/ 	.short	0x0008
        /*0064*/ 	.byte	0x00, 0xf0, 0x21, 0x00


	//----- nvinfo : EIATTR_KPARAM_INFO
	.align		4
.L_44:
        /*0068*/ 	.byte	0x04, 0x17
        /*006a*/ 	.short	(.L_46 - .L_45)
.L_45:
        /*006c*/ 	.word	0x00000000
        /*0070*/ 	.short	0x0000
        /*0072*/ 	.short	0x0000
        /*0074*/ 	.byte	0x00, 0xf0, 0x21, 0x00


	//----- nvinfo : EIATTR_SPARSE_MMA_MASK
	.align		4
.L_46:
        /*0078*/ 	.byte	0x03, 0x50
        /*007a*/ 	.short	0x0000


	//----- nvinfo : EIATTR_MAXREG_COUNT
	.align		4
        /*007c*/ 	.byte	0x03, 0x1b
        /*007e*/ 	.short	0x00ff


	//----- nvinfo : EIATTR_MERCURY_ISA_VERSION
	.align		4
        /*0080*/ 	.byte	0x03, 0x5f
        /*0082*/ 	.short	0x0101


	//----- nvinfo : EIATTR_EXIT_INSTR_OFFSETS
	.align		4
        /*0084*/ 	.byte	0x04, 0x1c
        /*0086*/ 	.short	(.L_48 - .L_47)


	//   ....[0]....
.L_47:
        /*0088*/ 	.word	0x000009d0


	//----- nvinfo : EIATTR_CRS_STACK_SIZE
	.align		4
.L_48:
        /*008c*/ 	.byte	0x04, 0x1e
        /*008e*/ 	.short	(.L_50 - .L_49)
.L_49:
        /*0090*/ 	.word	0x00000000


	//----- nvinfo : EIATTR_CBANK_PARAM_SIZE
	.align		4
.L_50:
        /*0094*/ 	.byte	0x03, 0x19
        /*0096*/ 	.short	0x0024


	//----- nvinfo : EIATTR_PARAM_CBANK
	.align		4
        /*0098*/ 	.byte	0x04, 0x0a
        /*009a*/ 	.short	(.L_52 - .L_51)
	.align		4
.L_51:
        /*009c*/ 	.word	index@(.nv.constant0._ZN17fastertransformer21transform_mask_kernelEP6__halfPKS0_jjjjj)
        /*00a0*/ 	.short	0x0210
        /*00a2*/ 	.short	0x0024


	//----- nvinfo : EIATTR_SW_WAR
	.align		4
.L_52:
        /*00a4*/ 	.byte	0x04, 0x36
        /*00a6*/ 	.short	(.L_54 - .L_53)
.L_53:
        /*00a8*/ 	.word	0x00000008
.L_54:


//--------------------- .nv.info._ZN17fastertransformer21transform_mask_kernelEP7__half2PKS0_jjjjj --------------------------
	.section	.nv.info._ZN17fastertransformer21transform_mask_kernelEP7__half2PKS0_jjjjj,"",@"SHT_CUDA_INFO"
	.sectionflags	@""
	.align	4


	//----- nvinfo : EIATTR_CUDA_API_VERSION
	.align		4
        /*0000*/ 	.byte	0x04, 0x37
        /*0002*/ 	.short	(.L_56 - .L_55)
.L_55:
        /*0004*/ 	.word	0x00000082


	//----- nvinfo : EIATTR_KPARAM_INFO
	.align		4
.L_56:
        /*0008*/ 	.byte	0x04, 0x17
        /*000a*/ 	.short	(.L_58 - .L_57)
.L_57:
        /*000c*/ 	.word	0x00000000
        /*0010*/ 	.short	0x0006
        /*0012*/ 	.short	0x0020
        /*0014*/ 	.byte	0x00, 0xf0, 0x11, 0x00


	//----- nvinfo : EIATTR_KPARAM_INFO
	.align		4
.L_58:
        /*0018*/ 	.byte	0x04, 0x17
        /*001a*/ 	.short	(.L_60 - .L_59)
.L_59:
        /*001c*/ 	.word	0x00000000
        /*0020*/ 	.short	0x0005
        /*0022*/ 	.short	0x001c
        /*0024*/ 	.byte	0x00, 0xf0, 0x11, 0x00


	//----- nvinfo : EIATTR_KPARAM_INFO
	.align		4
.L_60:
        /*0028*/ 	.byte	0x04, 0x17
        /*002a*/ 	.short	(.L_62 - .L_61)
.L_61:
        /*002c*/ 	.word	0x00000000
        /*0030*/ 	.short	0x0004
        /*0032*/ 	.short	0x0018
        /*0034*/ 	.byte	0x00, 0xf0, 0x11, 0x00


	//----- nvinfo : EIATTR_KPARAM_INFO
	.align		4
.L_62:
        /*0038*/ 	.byte	0x04, 0x17
        /*003a*/ 	.short	(.L_64 - .L_63)
.L_63:
        /*003c*/ 	.word	0x00000000
        /*0040*/ 	.short	0x0003
        /*0042*/ 	.short	0x0014
        /*0044*/ 	.byte	0x00, 0xf0, 0x11, 0x00


	//----- nvinfo : EIATTR_KPARAM_INFO
	.align		4
.L_64:
        /*0048*/ 	.byte	0x04, 0x17
        /*004a*/ 	.short	(.L_66 - .L_65)
.L_65:
        /*004c*/ 	.word	0x00000000
        /*0050*/ 	.short	0x0002
        /*0052*/ 	.short	0x0010
        /*0054*/ 	.byte	0x00, 0xf0, 0x11, 0x00


	//----- nvinfo : EIATTR_KPARAM_INFO
	.align		4
.L_66:
        /*0058*/ 	.byte	0x04, 0x17
        /*005a*/ 	.short	(.L_68 - .L_67)
.L_67:
        /*005c*/ 	.word	0x00000000
        /*0060*/ 	.short	0x0001
        /*0062*/ 	.short	0x0008
        /*0064*/ 	.byte	0x00, 0xf0, 0x21, 0x00


	//----- nvinfo : EIATTR_KPARAM_INFO
	.align		4
.L_68:
        /*0068*/ 	.byte	0x04, 0x17
        /*006a*/ 	.short	(.L_70 - .L_69)
.L_69:
        /*006c*/ 	.word	0x00000000
        /*0070*/ 	.short	0x0000
        /*0072*/ 	.short	0x0000
        /*0074*/ 	.byte	0x00, 0xf0, 0x21, 0x00


	//----- nvinfo : EIATTR_SPARSE_MMA_MASK
	.align		4
.L_70:
        /*0078*/ 	.byte	0x03, 0x50
        /*007a*/ 	.short	0x0000


	//----- nvinfo : EIATTR_MAXREG_COUNT
	.align		4
        /*007c*/ 	.byte	0x03, 0x1b
        /*007e*/ 	.short	0x00ff


	//----- nvinfo : EIATTR_MERCURY_ISA_VERSION
	.align		4
        /*0080*/ 	.byte	0x03, 0x5f
        /*0082*/ 	.short	0x0101


	//----- nvinfo : EIATTR_EXIT_INSTR_OFFSETS
	.align		4
        /*0084*/ 	.byte	0x04, 0x1c
        /*0086*/ 	.short	(.L_72 - .L_71)


	//   ....[0]....
.L_71:
        /*0088*/ 	.word	0x00000920


	//----- nvinfo : EIATTR_CBANK_PARAM_SIZE
	.align		4
.L_72:
        /*008c*/ 	.byte	0x03, 0x19
        /*008e*/ 	.short	0x0024


	//----- nvinfo : EIATTR_PARAM_CBANK
	.align		4
        /*0090*/ 	.byte	0x04, 0x0a
        /*0092*/ 	.short	(.L_74 - .L_73)
	.align		4
.L_73:
        /*0094*/ 	.word	index@(.nv.constant0._ZN17fastertransformer21transform_mask_kernelEP7__half2PKS0_jjjjj)
        /*0098*/ 	.short	0x0210
        /*009a*/ 	.short	0x0024


	//----- nvinfo : EIATTR_SW_WAR
	.align		4
.L_74:
        /*009c*/ 	.byte	0x04, 0x36
        /*009e*/ 	.short	(.L_76 - .L_75)
.L_75:
        /*00a0*/ 	.word	0x00000008
.L_76:


//--------------------- .nv.callgraph             --------------------------
	.section	.nv.callgraph,"",@"SHT_CUDA_CALLGRAPH"
	.align	4
	.sectionentsize	8
	.align		4
        /*0000*/ 	.word	0x00000000
	.align		4
        /*0004*/ 	.word	0xffffffff
	.align		4
        /*0008*/ 	.word	0x00000000
	.align		4
        /*000c*/ 	.word	0xfffffffe
	.align		4
        /*0010*/ 	.word	0x00000000
	.align		4
        /*0014*/ 	.word	0xfffffffd
	.align		4
        /*0018*/ 	.word	0x00000000
	.align		4
        /*001c*/ 	.word	0xfffffffc


//--------------------- .nv.constant4             --------------------------
	.section	.nv.constant4,"a",@progbits
	.align	8
	.align		8
.nv.constant4:
        /*0000*/ 	.dword	precalc_xorwow_matrix
	.align		8
        /*0008*/ 	.dword	precalc_xorwow_offset_matrix
	.align		8
        /*0010*/ 	.dword	mrg32k3aM1
	.align		8
        /*0018*/ 	.dword	mrg32k3aM2
	.align		8
        /*0020*/ 	.dword	mrg32k3aM1SubSeq
	.align		8
        /*0028*/ 	.dword	mrg32k3aM2SubSeq
	.align		8
        /*0030*/ 	.dword	mrg32k3aM1Seq
	.align		8
        /*0038*/ 	.dword	mrg32k3aM2Seq
	.align		8
        /*0040*/ 	.dword	_ZN56_INTERNAL_bdaefb4d_25_transform_mask_kernels_cu_798a90c24cuda3std3__458_GLOBAL__N__bdaefb4d_25_transform_mask_kernels_cu_798a90c26ignoreE
	.align		8
        /*0048*/ 	.dword	_ZN56_INTERNAL_bdaefb4d_25_transform_mask_kernels_cu_798a90c24cuda3std3__45__cpo5beginE
	.align		8
        /*0050*/ 	.dword	_ZN56_INTERNAL_bdaefb4d_25_transform_mask_kernels_cu_798a90c24cuda3std3__45__cpo3endE
	.align		8
        /*0058*/ 	.dword	_ZN56_INTERNAL_bdaefb4d_25_transform_mask_kernels_cu_798a90c24cuda3std3__45__cpo6cbeginE
	.align		8
        /*0060*/ 	.dword	_ZN56_INTERNAL_bdaefb4d_25_transform_mask_kernels_cu_798a90c24cuda3std3__45__cpo4cendE
	.align		8
        /*0068*/ 	.dword	_ZN56_INTERNAL_bdaefb4d_25_transform_mask_kernels_cu_798a90c24cuda3std3__419piecewise_constructE
	.align		8
        /*0070*/ 	.dword	_ZN56_INTERNAL_bdaefb4d_25_transform_mask_kernels_cu_798a90c24cuda3std3__48in_placeE
	.align		8
        /*0078*/ 	.dword	_ZN56_INTERNAL_bdaefb4d_25_transform_mask_kernels_cu_798a90c24cuda3std6ranges3__45__cpo4swapE
	.align		8
        /*0080*/ 	.dword	_ZN56_INTERNAL_bdaefb4d_25_transform_mask_kernels_cu_798a90c24cuda3std6ranges3__45__cpo9iter_moveE
	.align		8
        /*0088*/ 	.dword	_ZN56_INTERNAL_bdaefb4d_25_transform_mask_kernels_cu_798a90c24cuda3std6ranges3__45__cpo7advanceE


//--------------------- .nv.constant3             --------------------------
	.section	.nv.constant3,"a",@progbits
	.align	8
.nv.constant3:
	.type		__cr_lgamma_table,@object
	.size		__cr_lgamma_table,(.L_8 - __cr_lgamma_table)
__cr_lgamma_table:
        /*0000*/ 	.byte	0x00, 0x00, 0x00, 0x00, 0x00, 0x00, 0x00, 0x00, 0x00, 0x00, 0x00, 0x00, 0x00, 0x00, 0x00, 0x00
        /*0010*/ 	.byte	0xef, 0x39, 0xfa, 0xfe, 0x42, 0x2e, 0xe6, 0x3f, 0x02, 0x20, 0x2a, 0xfa, 0x0b, 0xab, 0xfc, 0x3f
        /*0020*/ 	.byte	0xf9, 0x2c, 0x92, 0x7c, 0xa7, 0x6c, 0x09, 0x40, 0xc9, 0x79, 0x44, 0x3c, 0x64, 0x26, 0x13, 0x40
        /*0030*/ 	.byte	0xca, 0x01, 0xcf, 0x3a, 0x27, 0x51, 0x1a, 0x40, 0x30, 0xcc, 0x2d, 0xf3, 0xe1, 0x0c, 0x21, 0x40
        /*0040*/ 	.byte	0x0d, 0xb7, 0xfc, 0x82, 0x8e, 0x35, 0x25, 0x40
.L_8:


//--------------------- .text._ZN17fastertransformer21transform_mask_kernelEP6__halfPKS0_jjjjj --------------------------
	.section	.text._ZN17fastertransformer21transform_mask_kernelEP6__halfPKS0_jjjjj,"ax",@progbits
	.align	128
        .global         _ZN17fastertransformer21transform_mask_kernelEP6__halfPKS0_jjjjj
        .type           _ZN17fastertransformer21transform_mask_kernelEP6__halfPKS0_jjjjj,@function
        .size           _ZN17fastertransformer21transform_mask_kernelEP6__halfPKS0_jjjjj,(.L_x_4 - _ZN17fastertransformer21transform_mask_kernelEP6__halfPKS0_jjjjj)
        .other          _ZN17fastertransformer21transform_mask_kernelEP6__halfPKS0_jjjjj,@"STO_CUDA_ENTRY STV_DEFAULT"
_ZN17fastertransformer21transform_mask_kernelEP6__halfPKS0_jjjjj:
.text._ZN17fastertransformer21transform_mask_kernelEP6__halfPKS0_jjjjj:
[----:B------:R-:W-:Y:S08]  /*0000*/  LDC R1, c[0x0][0x28] ;  /* 0x00000a00ff017b82 */ /* 0x000ff00000000800 */
[----:B------:R-:W0:Y:S01]  /*0010*/  LDC.64 R2, c[0x0][0x220] ;  /* 0x00008800ff027b82 */ /* 0x000e220000000a00 */
[----:B------:R-:W-:Y:S01]  /*0020*/  HFMA2.MMA R4, -RZ, RZ, 0, 0 ;  /* 0x00000000ff047435 */ /* 0x000fe200000001ff */
[----:B------:R-:W-:Y:S01]  /*0030*/  ULDC UR5, c[0x0][0x22c] ;  /* 0x00008b0000057ab9 */ /* 0x000fe20000000800 */
[----:B------:R-:W-:Y:S01]  /*0040*/  ULDC.64 UR6, c[0x0][0x208] ;  /* 0x0000820000067ab9 */ /* 0x000fe20000000a00 */
[----:B------:R-:W-:Y:S04]  /*0050*/  BSSY B0, `(.L_x_0) ;  /* 0x000008f000007945 */ /* 0x000fe80003800000 */
[----:B------:R-:W1:Y:S01]  /*0060*/  LDC R9, c[0x0][0x230] ;  /* 0x00008c00ff097b82 */ /* 0x000e620000000800 */
[----:B0-----:R-:W-:-:S02]  /*0070*/  IMAD.SHL.U32 R6, R3, 0x10, RZ ;  /* 0x0000001003067824 */ /* 0x001fc400078e00ff */
[----:B------:R-:W-:Y:S02]  /*0080*/  IMAD R3, R3, R2, RZ ;  /* 0x0000000203037224 */ /* 0x000fe400078e02ff */
[----:B------:R-:W0:Y:S01]  /*0090*/  I2F.U32.RP R0, R6 ;  /* 0x0000000600007306 */ /* 0x000e220000209000 */
[----:B------:R-:W-:Y:S01]  /*00a0*/  IMAD.MOV R11, RZ, RZ, -R6 ;  /* 0x000000ffff0b7224 */ /* 0x000fe200078e0a06 */
[----:B------:R-:W-:-:S06]  /*00b0*/  ISETP.NE.U32.AND P2, PT, R6, RZ, PT ;  /* 0x000000ff0600720c */ /* 0x000fcc0003f45070 */
[----:B0-----:R-:W0:Y:S02]  /*00c0*/  MUFU.RCP R0, R0 ;  /* 0x0000000000007308 */ /* 0x001e240000001000 */
[----:B0-----:R-:W-:-:S06]  /*00d0*/  VIADD R7, R0, 0xffffffe ;  /* 0x0ffffffe00077836 */ /* 0x001fcc0000000000 */
[----:B------:R-:W0:Y:S02]  /*00e0*/  F2I.FTZ.U32.TRUNC.NTZ R5, R7 ;  /* 0x0000000700057305 */ /* 0x000e24000021f000 */
[----:B0-----:R-:W-:-:S04]  /*00f0*/  IMAD R11, R11, R5, RZ ;  /* 0x000000050b0b7224 */ /* 0x001fc800078e02ff */
[----:B------:R-:W-:Y:S01]  /*0100*/  IMAD.HI.U32 R4, R5, R11, R4 ;  /* 0x0000000b05047227 */ /* 0x000fe200078e0004 */
[----:B-1----:R-:W-:-:S05]  /*0110*/  IADD3 R5, R6, -0x1, R9 ;  /* 0xffffffff06057810 */ /* 0x002fca0007ffe009 */
[----:B------:R-:W-:-:S04]  /*0120*/  IMAD.HI.U32 R4, R4, R5, RZ ;  /* 0x0000000504047227 */ /* 0x000fc800078e00ff */
[----:B------:R-:W-:-:S04]  /*0130*/  IMAD.MOV R0, RZ, RZ, -R4 ;  /* 0x000000ffff007224 */ /* 0x000fc800078e0a04 */
[----:B------:R-:W-:Y:S02]  /*0140*/  IMAD R5, R6, R0, R5 ;  /* 0x0000000006057224 */ /* 0x000fe400078e0205 */
[----:B------:R-:W0:Y:S03]  /*0150*/  S2R R0, SR_CTAID.Y ;  /* 0x0000000000007919 */ /* 0x000e260000002600 */
[----:B------:R-:W-:-:S13]  /*0160*/  ISETP.GE.U32.AND P0, PT, R5, R6, PT ;  /* 0x000000060500720c */ /* 0x000fda0003f06070 */
[----:B------:R-:W-:Y:S02]  /*0170*/  @P0 IMAD.IADD R5, R5, 0x1, -R6 ;  /* 0x0000000105050824 */ /* 0x000fe400078e0a06 */
[----:B------:R-:W-:-:S03]  /*0180*/  @P0 VIADD R4, R4, 0x1 ;  /* 0x0000000104040836 */ /* 0x000fc60000000000 */
[----:B------:R-:W-:Y:S02]  /*0190*/  ISETP.GE.U32.AND P1, PT, R5, R6, PT ;  /* 0x000000060500720c */ /* 0x000fe40003f26070 */
[----:B0-----:R-:W-:-:S11]  /*01a0*/  SHF.R.S32.HI R5, RZ, 0x1f, R0 ;  /* 0x0000001fff057819 */ /* 0x001fd60000011400 */
[----:B------:R-:W-:Y:S02]  /*01b0*/  @P1 IADD3 R4, R4, 0x1, RZ ;  /* 0x0000000104041810 */ /* 0x000fe40007ffe0ff */
[----:B------:R-:W-:Y:S02]  /*01c0*/  @!P2 LOP3.LUT R4, RZ, R6, RZ, 0x33, !PT ;  /* 0x00000006ff04a212 */ /* 0x000fe400078e33ff */
[----:B------:R-:W-:-:S03]  /*01d0*/  LEA.HI R5, R5, R0, RZ, 0x2 ;  /* 0x0000000005057211 */ /* 0x000fc600078f10ff */
[----:B------:R-:W-:Y:S01]  /*01e0*/  IMAD R9, R4, R3, RZ ;  /* 0x0000000304097224 */ /* 0x000fe200078e02ff */
[----:B------:R-:W-:Y:S02]  /*01f0*/  SHF.R.S32.HI R8, RZ, 0x2, R5 ;  /* 0x00000002ff087819 */ /* 0x000fe40000011405 */
[----:B------:R-:W-:Y:S02]  /*0200*/  LOP3.LUT R5, R5, 0xfffffffc, RZ, 0xc0, !PT ;  /* 0xfffffffc05057812 */ /* 0x000fe400078ec0ff */
[----:B------:R-:W-:-:S03]  /*0210*/  IABS R7, R9 ;  /* 0x0000000900077213 */ /* 0x000fc60000000000 */
[----:B------:R-:W-:Y:S01]  /*0220*/  IMAD.IADD R5, R0, 0x1, -R5 ;  /* 0x0000000100057824 */ /* 0x000fe200078e0a05 */
[----:B------:R-:W0:Y:S08]  /*0230*/  I2F.RP R12, R7 ;  /* 0x00000007000c7306 */ /* 0x000e300000209400 */
[----:B0-----:R-:W0:Y:S02]  /*0240*/  MUFU.RCP R12, R12 ;  /* 0x0000000c000c7308 */ /* 0x001e240000001000 */
[----:B0-----:R-:W-:Y:S01]  /*0250*/  VIADD R10, R12, 0xffffffe ;  /* 0x0ffffffe0c0a7836 */ /* 0x001fe20000000000 */
[----:B------:R-:W-:-:S05]  /*0260*/  IABS R12, R9 ;  /* 0x00000009000c7213 */ /* 0x000fca0000000000 */
[----:B------:R0:W1:Y:S01]  /*0270*/  F2I.FTZ.U32.TRUNC.NTZ R11, R10 ;  /* 0x0000000a000b7305 */ /* 0x000062000021f000 */
[----:B------:R-:W-:Y:S01]  /*0280*/  IMAD.MOV R15, RZ, RZ, -R12 ;  /* 0x000000ffff0f7224 */ /* 0x000fe200078e0a0c */
[----:B0-----:R-:W-:Y:S01]  /*0290*/  MOV R10, RZ ;  /* 0x000000ff000a7202 */ /* 0x001fe20000000f00 */
[----:B-1----:R-:W-:-:S04]  /*02a0*/  IMAD.MOV R14, RZ, RZ, -R11 ;  /* 0x000000ffff0e7224 */ /* 0x002fc800078e0a0b */
[----:B------:R-:W-:Y:S01]  /*02b0*/  IMAD R13, R14, R7, RZ ;  /* 0x000000070e0d7224 */ /* 0x000fe200078e02ff */
[----:B------:R-:W-:-:S03]  /*02c0*/  IABS R14, R8 ;  /* 0x00000008000e7213 */ /* 0x000fc60000000000 */
[----:B------:R-:W-:Y:S01]  /*02d0*/  IMAD.HI.U32 R11, R11, R13, R10 ;  /* 0x0000000d0b0b7227 */ /* 0x000fe200078e000a */
[----:B------:R-:W-:-:S05]  /*02e0*/  IABS R10, R3 ;  /* 0x00000003000a7213 */ /* 0x000fca0000000000 */
[----:B------:R-:W-:Y:S02]  /*02f0*/  IMAD.MOV.U32 R12, RZ, RZ, R10 ;  /* 0x000000ffff0c7224 */ /* 0x000fe400078e000a */
[----:B------:R-:W-:Y:S02]  /*0300*/  IMAD.HI.U32 R10, R11, R14, RZ ;  /* 0x0000000e0b0a7227 */ /* 0x000fe400078e00ff */
[----:B------:R-:W0:Y:S02]  /*0310*/  I2F.RP R13, R12 ;  /* 0x0000000c000d7306 */ /* 0x000e240000209400 */
[----:B------:R-:W-:-:S05]  /*0320*/  IMAD R14, R10, R15, R14 ;  /* 0x0000000f0a0e7224 */ /* 0x000fca00078e020e */
[----:B------:R-:W-:Y:S01]  /*0330*/  ISETP.GT.U32.AND P1, PT, R7, R14, PT ;  /* 0x0000000e0700720c */ /* 0x000fe20003f24070 */
[----:B0-----:R-:W0:-:S12]  /*0340*/  MUFU.RCP R13, R13 ;  /* 0x0000000d000d7308 */ /* 0x001e180000001000 */
[-C--:B------:R-:W-:Y:S01]  /*0350*/  @!P1 IADD3 R14, R14, -R7.reuse, RZ ;  /* 0x800000070e0e9210 */ /* 0x080fe20007ffe0ff */
[----:B------:R-:W-:Y:S01]  /*0360*/  @!P1 VIADD R10, R10, 0x1 ;  /* 0x000000010a0a9836 */ /* 0x000fe20000000000 */
[----:B------:R-:W-:Y:S02]  /*0370*/  ISETP.NE.AND P1, PT, R9, RZ, PT ;  /* 0x000000ff0900720c */ /* 0x000fe40003f25270 */
[----:B------:R-:W-:Y:S02]  /*0380*/  ISETP.GE.U32.AND P0, PT, R14, R7, PT ;  /* 0x000000070e00720c */ /* 0x000fe40003f06070 */
[----:B------:R-:W-:-:S04]  /*0390*/  LOP3.LUT R7, R8, R9, RZ, 0x3c, !PT ;  /* 0x0000000908077212 */ /* 0x000fc800078e3cff */
[----:B------:R-:W-:Y:S01]  /*03a0*/  ISETP.GE.AND P2, PT, R7, RZ, PT ;  /* 0x000000ff0700720c */ /* 0x000fe20003f46270 */
[----:B0-----:R-:W-:-:S06]  /*03b0*/  VIADD R11, R13, 0xffffffe ;  /* 0x0ffffffe0d0b7836 */ /* 0x001fcc0000000000 */
[----:B------:R-:W-:Y:S01]  /*03c0*/  @P0 IADD3 R10, R10, 0x1, RZ ;  /* 0x000000010a0a0810 */ /* 0x000fe20007ffe0ff */
[----:B------:R-:W0:Y:S04]  /*03d0*/  F2I.FTZ.U32.TRUNC.NTZ R11, R11 ;  /* 0x0000000b000b7305 */ /* 0x000e28000021f000 */
[----:B------:R-:W-:Y:S01]  /*03e0*/  IMAD.MOV.U32 R7, RZ, RZ, R10 ;  /* 0x000000ffff077224 */ /* 0x000fe200078e000a */
[----:B------:R-:W-:-:S03]  /*03f0*/  IABS R10, R3 ;  /* 0x00000003000a7213 */ /* 0x000fc60000000000 */
[----:B------:R-:W-:Y:S01]  /*0400*/  @!P2 IMAD.MOV R7, RZ, RZ, -R7 ;  /* 0x000000ffff07a224 */ /* 0x000fe200078e0a07 */
[----:B------:R-:W-:Y:S01]  /*0410*/  @!P1 LOP3.LUT R7, RZ, R9, RZ, 0x33, !PT ;  /* 0x00000009ff079212 */ /* 0x000fe200078e33ff */
[----:B------:R-:W-:Y:S01]  /*0420*/  IMAD.MOV R16, RZ, RZ, -R10 ;  /* 0x000000ffff107224 */ /* 0x000fe200078e0a0a */
[----:B------:R-:W-:-:S03]  /*0430*/  HFMA2.MMA R10, -RZ, RZ, 0, 0 ;  /* 0x00000000ff0a7435 */ /* 0x000fc600000001ff */
[----:B------:R-:W-:Y:S01]  /*0440*/  IMAD.MOV R14, RZ, RZ, -R7 ;  /* 0x000000ffff0e7224 */ /* 0x000fe200078e0a07 */
[----:B0-----:R-:W-:-:S03]  /*0450*/  IADD3 R13, RZ, -R11, RZ ;  /* 0x8000000bff0d7210 */ /* 0x001fc60007ffe0ff */
[----:B------:R-:W-:Y:S02]  /*0460*/  IMAD R14, R9, R14, R8 ;  /* 0x0000000e090e7224 */ /* 0x000fe400078e0208 */
[----:B------:R-:W-:-:S03]  /*0470*/  IMAD R9, R13, R12, RZ ;  /* 0x0000000c0d097224 */ /* 0x000fc600078e02ff */
[----:B------:R-:W-:Y:S01]  /*0480*/  IABS R13, R14 ;  /* 0x0000000e000d7213 */ /* 0x000fe20000000000 */
[----:B------:R-:W-:Y:S01]  /*0490*/  IMAD.HI.U32 R10, R11, R9, R10 ;  /* 0x000000090b0a7227 */ /* 0x000fe200078e000a */
[----:B------:R-:W-:-:S03]  /*04a0*/  LOP3.LUT R14, R14, R3, RZ, 0x3c, !PT ;  /* 0x000000030e0e7212 */ /* 0x000fc600078e3cff */
[----:B------:R-:W-:Y:S01]  /*04b0*/  IMAD.MOV.U32 R11, RZ, RZ, R13 ;  /* 0x000000ffff0b7224 */ /* 0x000fe200078e000d */
[----:B------:R-:W-:Y:S01]  /*04c0*/  ISETP.GE.AND P2, PT, R14, RZ, PT ;  /* 0x000000ff0e00720c */ /* 0x000fe20003f46270 */
[----:B------:R-:W0:Y:S02]  /*04d0*/  I2F.U32.RP R13, R2 ;  /* 0x00000002000d7306 */ /* 0x000e240000209000 */
[----:B------:R-:W-:-:S04]  /*04e0*/  IMAD.HI.U32 R9, R10, R11, RZ ;  /* 0x0000000b0a097227 */ /* 0x000fc800078e00ff */
[----:B------:R-:W-:-:S05]  /*04f0*/  IMAD R11, R9, R16, R11 ;  /* 0x00000010090b7224 */ /* 0x000fca00078e020b */
[----:B------:R-:W-:Y:S01]  /*0500*/  ISETP.GT.U32.AND P1, PT, R12, R11, PT ;  /* 0x0000000b0c00720c */ /* 0x000fe20003f24070 */
[----:B0-----:R-:W0:-:S12]  /*0510*/  MUFU.RCP R13, R13 ;  /* 0x0000000d000d7308 */ /* 0x001e180000001000 */
[----:B------:R-:W-:Y:S02]  /*0520*/  @!P1 IMAD.IADD R11, R11, 0x1, -R12 ;  /* 0x000000010b0b9824 */ /* 0x000fe400078e0a0c */
[----:B------:R-:W-:Y:S01]  /*0530*/  @!P1 VIADD R9, R9, 0x1 ;  /* 0x0000000109099836 */ /* 0x000fe20000000000 */
[----:B------:R-:W-:Y:S02]  /*0540*/  ISETP.NE.AND P1, PT, R3, RZ, PT ;  /* 0x000000ff0300720c */ /* 0x000fe40003f25270 */
[----:B------:R-:W-:Y:S01]  /*0550*/  ISETP.GE.U32.AND P0, PT, R11, R12, PT ;  /* 0x0000000c0b00720c */ /* 0x000fe20003f06070 */
[----:B------:R-:W-:Y:S01]  /*0560*/  IMAD.SHL.U32 R12, R5, 0x8, RZ ;  /* 0x00000008050c7824 */ /* 0x000fe200078e00ff */
[----:B0-----:R-:W-:-:S04]  /*0570*/  IADD3 R10, R13, 0xffffffe, RZ ;  /* 0x0ffffffe0d0a7810 */ /* 0x001fc80007ffe0ff */
[----:B------:R-:W-:Y:S01]  /*0580*/  LOP3.LUT R12, R12, 0x8, RZ, 0xc0, !PT ;  /* 0x000000080c0c7812 */ /* 0x000fe200078ec0ff */
[----:B------:R0:W1:Y:S06]  /*0590*/  F2I.FTZ.U32.TRUNC.NTZ R11, R10 ;  /* 0x0000000a000b7305 */ /* 0x00006c000021f000 */
[----:B------:R-:W-:Y:S01]  /*05a0*/  @P0 VIADD R9, R9, 0x1 ;  /* 0x0000000109090836 */ /* 0x000fe20000000000 */
[----:B0-----:R-:W-:-:S04]  /*05b0*/  MOV R10, RZ ;  /* 0x000000ff000a7202 */ /* 0x001fc80000000f00 */
[----:B------:R-:W-:Y:S02]  /*05c0*/  @!P2 IADD3 R9, -R9, RZ, RZ ;  /* 0x000000ff0909a210 */ /* 0x000fe40007ffe1ff */
[----:B------:R-:W-:Y:S01]  /*05d0*/  @!P1 LOP3.LUT R9, RZ, R3, RZ, 0x33, !PT ;  /* 0x00000003ff099212 */ /* 0x000fe200078e33ff */
[----:B-1----:R-:W-:Y:S01]  /*05e0*/  IMAD.MOV R13, RZ, RZ, -R11 ;  /* 0x000000ffff0d7224 */ /* 0x002fe200078e0a0b */
[----:B------:R-:W-:-:S03]  /*05f0*/  ISETP.NE.U32.AND P2, PT, R2, RZ, PT ;  /* 0x000000ff0200720c */ /* 0x000fc60003f45070 */
[----:B------:R-:W-:Y:S02]  /*0600*/  IMAD R4, R4, R7, R9 ;  /* 0x0000000704047224 */ /* 0x000fe400078e0209 */
[----:B------:R-:W-:Y:S02]  /*0610*/  IMAD R13, R13, R2, RZ ;  /* 0x000000020d0d7224 */ /* 0x000fe400078e02ff */
[----:B------:R-:W-:Y:S02]  /*0620*/  IMAD.MOV R4, RZ, RZ, -R4 ;  /* 0x000000ffff047224 */ /* 0x000fe400078e0a04 */
[----:B------:R-:W-:-:S04]  /*0630*/  IMAD.HI.U32 R10, R11, R13, R10 ;  /* 0x0000000d0b0a7227 */ /* 0x000fc800078e000a */
[----:B------:R-:W-:Y:S02]  /*0640*/  IMAD R11, R3, R4, R8 ;  /* 0x00000004030b7224 */ /* 0x000fe400078e0208 */
[----:B------:R-:W0:Y:S01]  /*0650*/  S2R R3, SR_TID.X ;  /* 0x0000000000037919 */ /* 0x000e220000002100 */
[----:B------:R-:W-:Y:S02]  /*0660*/  IMAD.SHL.U32 R4, R5, 0x4, RZ ;  /* 0x0000000405047824 */ /* 0x000fe400078e00ff */
[----:B------:R-:W-:Y:S01]  /*0670*/  IMAD.HI.U32 R10, R10, R11, RZ ;  /* 0x0000000b0a0a7227 */ /* 0x000fe200078e00ff */
[----:B------:R-:W1:Y:S02]  /*0680*/  S2R R8, SR_CTAID.X ;  /* 0x0000000000087919 */ /* 0x000e640000002500 */
[----:B------:R-:W-:Y:S01]  /*0690*/  LOP3.LUT R14, R4, 0x8, RZ, 0xc0, !PT ;  /* 0x00000008040e7812 */ /* 0x000fe200078ec0ff */
[----:B------:R-:W-:Y:S01]  /*06a0*/  IMAD.MOV R13, RZ, RZ, -R10 ;  /* 0x000000ffff0d7224 */ /* 0x000fe200078e0a0a */
[----:B------:R-:W2:Y:S03]  /*06b0*/  LDC.64 R4, c[0x0][0x210] ;  /* 0x00008400ff047b82 */ /* 0x000ea60000000a00 */
[----:B------:R-:W-:-:S05]  /*06c0*/  IMAD R13, R2, R13, R11 ;  /* 0x0000000d020d7224 */ /* 0x000fca00078e020b */
[----:B------:R-:W-:-:S13]  /*06d0*/  ISETP.GE.U32.AND P0, PT, R13, R2, PT ;  /* 0x000000020d00720c */ /* 0x000fda0003f06070 */
[----:B------:R-:W-:Y:S01]  /*06e0*/  @P0 IMAD.IADD R13, R13, 0x1, -R2 ;  /* 0x000000010d0d0824 */ /* 0x000fe200078e0a02 */
[----:B------:R-:W-:-:S04]  /*06f0*/  @P0 IADD3 R10, R10, 0x1, RZ ;  /* 0x000000010a0a0810 */ /* 0x000fc80007ffe0ff */
[----:B------:R-:W-:-:S13]  /*0700*/  ISETP.GE.U32.AND P1, PT, R13, R2, PT ;  /* 0x000000020d00720c */ /* 0x000fda0003f26070 */
[----:B------:R-:W-:Y:S01]  /*0710*/  @P1 VIADD R10, R10, 0x1 ;  /* 0x000000010a0a1836 */ /* 0x000fe20000000000 */
[----:B------:R-:W-:-:S04]  /*0720*/  @!P2 LOP3.LUT R10, RZ, R2, RZ, 0x33, !PT ;  /* 0x00000002ff0aa212 */ /* 0x000fc800078e33ff */
[----:B------:R-:W-:-:S05]  /*0730*/  IADD3 R13, -R10, RZ, RZ ;  /* 0x000000ff0a0d7210 */ /* 0x000fca0007ffe1ff */
[----:B------:R-:W-:Y:S01]  /*0740*/  IMAD R13, R2, R13, R11 ;  /* 0x0000000d020d7224 */ /* 0x000fe200078e020b */
[----:B0-----:R-:W-:-:S03]  /*0750*/  SHF.L.U32 R11, R3, 0x1, RZ ;  /* 0x00000001030b7819 */ /* 0x001fc600000006ff */
[----:B------:R-:W-:Y:S01]  /*0760*/  IMAD R13, R7, R2, R13 ;  /* 0x00000002070d7224 */ /* 0x000fe200078e020d */
[----:B------:R-:W-:Y:S01]  /*0770*/  LEA.HI.SX32 R14, R11, R14, 0x1d ;  /* 0x0000000e0b0e7211 */ /* 0x000fe200078feaff */
[----:B------:R-:W-:Y:S01]  /*0780*/  IMAD.MOV.U32 R2, RZ, RZ, 0xf753 ;  /* 0x0000f753ff027424 */ /* 0x000fe200078e00ff */
[----:B------:R-:W-:-:S03]  /*0790*/  LOP3.LUT R12, R12, 0x6, R11, 0xf8, !PT ;  /* 0x000000060c0c7812 */ /* 0x000fc600078ef80b */
[----:B------:R-:W-:Y:S02]  /*07a0*/  IMAD R13, R13, 0x10, R14 ;  /* 0x000000100d0d7824 */ /* 0x000fe400078e020e */
[----:B------:R-:W-:Y:S01]  /*07b0*/  IMAD R9, R6, R9, R12 ;  /* 0x0000000906097224 */ /* 0x000fe200078e020c */
[----:B------:R-:W-:Y:S02]  /*07c0*/  HFMA2.MMA R6, -RZ, RZ, 0, -30000 ;  /* 0x0000f753ff067435 */ /* 0x000fe400000001ff */
[----:B------:R-:W-:Y:S01]  /*07d0*/  ISETP.GE.U32.AND P0, PT, R13, UR5, PT ;  /* 0x000000050d007c0c */ /* 0x000fe2000bf06070 */
[----:B------:R-:W-:-:S07]  /*07e0*/  IMAD R12, R10, 0x10, R9 ;  /* 0x000000100a0c7824 */ /* 0x000fce00078e0209 */
[----:B------:R-:W-:-:S05]  /*07f0*/  PRMT R9, R6, 0x7610, R9 ;  /* 0x0000761006097816 */ /* 0x000fca0000000009 */
[----:B-12---:R-:W-:Y:S05]  /*0800*/  @P0 BRA `(.L_x_1) ;  /* 0x00000000004c0947 */ /* 0x006fea0003800000 */
[C---:B------:R-:W-:Y:S01]  /*0810*/  VIADD R6, R12.reuse, 0x1 ;  /* 0x000000010c067836 */ /* 0x040fe20000000000 */
[----:B------:R-:W0:Y:S01]  /*0820*/  S2UR UR4, SR_CTAID.X ;  /* 0x00000000000479c3 */ /* 0x000e220000002500 */
[----:B------:R-:W-:Y:S01]  /*0830*/  ISETP.GE.U32.AND P1, PT, R12, UR5, PT ;  /* 0x000000050c007c0c */ /* 0x000fe2000bf26070 */
[----:B------:R-:W-:Y:S02]  /*0840*/  IMAD R14, R13, UR5, R12 ;  /* 0x000000050d0e7c24 */ /* 0x000fe4000f8e020c */
[----:B------:R-:W-:-:S10]  /*0850*/  ISETP.GE.U32.AND P0, PT, R6, UR5, PT ;  /* 0x0000000506007c0c */ /* 0x000fd4000bf06070 */
[----:B------:R-:W1:Y:S08]  /*0860*/  @!P1 LDC.64 R10, c[0x0][0x218] ;  /* 0x00008600ff0a9b82 */ /* 0x000e700000000a00 */
[----:B------:R-:W2:Y:S01]  /*0870*/  @!P0 LDC.64 R6, c[0x0][0x218] ;  /* 0x00008600ff068b82 */ /* 0x000ea20000000a00 */
[----:B0-----:R-:W-:-:S04]  /*0880*/  UIMAD UR4, UR4, UR5, URZ ;  /* 0x00000005040472a4 */ /* 0x001fc8000f8e023f */
[----:B------:R-:W-:-:S06]  /*0890*/  UIMAD UR4, UR4, UR5, URZ ;  /* 0x00000005040472a4 */ /* 0x000fcc000f8e023f */
[C---:B------:R-:W-:Y:S02]  /*08a0*/  @!P1 IADD3 R12, P2, R14.reuse, UR4, RZ ;  /* 0x000000040e0c9c10 */ /* 0x040fe4000ff5e0ff */
[C---:B------:R-:W-:Y:S02]  /*08b0*/  @!P0 IADD3 R15, P3, R14.reuse, UR4, RZ ;  /* 0x000000040e0f8c10 */ /* 0x040fe4000ff7e0ff */
[C---:B------:R-:W-:Y:S02]  /*08c0*/  @!P1 LEA.HI.X.SX32 R13, R14.reuse, RZ, 0x1, P2 ;  /* 0x000000ff0e0d9211 */ /* 0x040fe400010f0eff */
[----:B------:R-:W-:Y:S02]  /*08d0*/  @!P0 LEA.HI.X.SX32 R14, R14, RZ, 0x1, P3 ;  /* 0x000000ff0e0e8211 */ /* 0x000fe400018f0eff */
[----:B-1----:R-:W-:Y:S02]  /*08e0*/  @!P1 LEA R10, P2, R12, R10, 0x1 ;  /* 0x0000000a0c0a9211 */ /* 0x002fe400078408ff */
[----:B--2---:R-:W-:-:S02]  /*08f0*/  @!P0 LEA R6, P3, R15, R6, 0x1 ;  /* 0x000000060f068211 */ /* 0x004fc400078608ff */
[----:B------:R-:W-:Y:S02]  /*0900*/  @!P1 LEA.HI.X R11, R12, R11, R13, 0x1, P2 ;  /* 0x0000000b0c0b9211 */ /* 0x000fe400010f0c0d */
[----:B------:R-:W-:-:S03]  /*0910*/  @!P0 LEA.HI.X R7, R15, R7, R14, 0x1, P3 ;  /* 0x000000070f078211 */ /* 0x000fc600018f0c0e */
[----:B------:R0:W5:Y:S04]  /*0920*/  @!P1 LDG.E.U16.CONSTANT R2, desc[UR6][R10.64] ;  /* 0x000000060a029981 */ /* 0x000168000c1e9500 */
[----:B------:R0:W5:Y:S02]  /*0930*/  @!P0 LDG.E.U16.CONSTANT R9, desc[UR6][R6.64+0x2] ;  /* 0x0000020606098981 */ /* 0x000164000c1e9500 */
.L_x_1:
[----:B------:R-:W-:Y:S05]  /*0940*/  BSYNC B0 ;  /* 0x0000000000007941 */ /* 0x000fea0003800000 */
.L_x_0:
[----:B------:R-:W-:Y:S01]  /*0950*/  ULDC UR4, c[0x0][0x10] ;  /* 0x0000040000047ab9 */ /* 0x000fe20000000800 */
[----:B------:R-:W-:Y:S01]  /*0960*/  IMAD R3, R0, 0x20, R3 ;  /* 0x0000002000037824 */ /* 0x000fe200078e0203 */
[----:B-----5:R-:W-:Y:S01]  /*0970*/  PRMT R9, R2, 0x5410, R9 ;  /* 0x0000541002097816 */ /* 0x020fe20000000009 */
[----:B------:R-:W-:-:S05]  /*0980*/  IMAD R8, R8, UR4, RZ ;  /* 0x0000000408087c24 */ /* 0x000fca000f8e02ff */
[----:B0-----:R-:W-:-:S05]  /*0990*/  SHF.L.U32 R7, R8, 0x6, RZ ;  /* 0x0000000608077819 */ /* 0x001fca00000006ff */
[----:B------:R-:W-:-:S04]  /*09a0*/  IMAD.WIDE.U32 R4, R7, 0x2, R4 ;  /* 0x0000000207047825 */ /* 0x000fc800078e0004 */
[----:B------:R-:W-:-:S05]  /*09b0*/  IMAD.WIDE.U32 R4, R3, 0x4, R4 ;  /* 0x0000000403047825 */ /* 0x000fca00078e0004 */
[----:B------:R-:W-:Y:S01]  /*09c0*/  STG.E desc[UR6][R4.64], R9 ;  /* 0x0000000904007986 */ /* 0x000fe2000c101906 */
[----:B------:R-:W-:Y:S05]  /*09d0*/  EXIT ;  /* 0x000000000000794d */ /* 0x000fea0003800000 */
.L_x_2:
[----:B------:R-:W-:-:S00]  /*09e0*/  BRA `(.L_x_2) ;  /* 0xfffffffc00fc7947 */ /* 0x000fc0000383ffff */
[----:B------:R-:W-:-:S00]  /*09f0*/  NOP ;  /* 0x0000000000007918 */ /* 0x000fc00000000000 */
        /* <DEDUP_REMOVED lines=8> */
.L_x_4:


//--------------------- .text._ZN17fastertransformer21transform_mask_kernelEP7__half2PKS0_jjjjj --------------------------
	.section	.text._ZN17fastertransformer21transform_mask_kernelEP7__half2PKS0_jjjjj,"ax",@progbits
	.align	128
        .global         _ZN17fastertransformer21transform_mask_kernelEP7__half2PKS0_jjjjj
        .type           _ZN17fastertransformer21transform_mask_kernelEP7__half2PKS0_jjjjj,@function
        .size           _ZN17fastertransformer21transform_mask_kernelEP7__half2PKS0_jjjjj,(.L_x_5 - _ZN17fastertransformer21transform_mask_kernelEP7__half2PKS0_jjjjj)
        .other          _ZN17fastertransformer21transform_mask_kernelEP7__half2PKS0_jjjjj,@"STO_CUDA_ENTRY STV_DEFAULT"
_ZN17fastertransformer21transform_mask_kernelEP7__half2PKS0_jjjjj:
.text._ZN17fastertransformer21transform_mask_kernelEP7__half2PKS0_jjjjj:
[----:B------:R-:W-:Y:S08]  /*0000*/  LDC R1, c[0x0][0x28] ;  /* 0x00000a00ff017b82 */ /* 0x000ff00000000800 */
[----:B------:R-:W0:Y:S01]  /*0010*/  LDC.64 R2, c[0x0][0x220] ;  /* 0x00008800ff027b82 */ /* 0x000e220000000a00 */
[----:B------:R-:W-:Y:S01]  /*0020*/  IMAD.MOV.U32 R4, RZ, RZ, RZ ;  /* 0x000000ffff047224 */ /* 0x000fe200078e00ff */
[----:B------:R-:W-:Y:S01]  /*0030*/  ULDC UR4, c[0x0][0x22c] ;  /* 0x00008b0000047ab9 */ /* 0x000fe20000000800 */
[----:B------:R-:W-:-:S05]  /*0040*/  ULDC.64 UR6, c[0x0][0x208] ;  /* 0x0000820000067ab9 */ /* 0x000fca0000000a00 */
[----:B------:R-:W1:Y:S01]  /*0050*/  LDC R9, c[0x0][0x230] ;  /* 0x00008c00ff097b82 */ /* 0x000e620000000800 */
[----:B0-----:R-:W-:-:S04]  /*0060*/  IMAD.SHL.U32 R0, R3, 0x10, RZ ;  /* 0x0000001003007824 */ /* 0x001fc800078e00ff */
[----:B------:R-:W0:Y:S01]  /*0070*/  I2F.U32.RP R6, R0 ;  /* 0x0000000000067306 */ /* 0x000e220000209000 */
[----:B------:R-:W-:Y:S02]  /*0080*/  IADD3 R11, RZ, -R0, RZ ;  /* 0x80000000ff0b7210 */ /* 0x000fe40007ffe0ff */
[----:B------:R-:W-:-:S05]  /*0090*/  ISETP.NE.U32.AND P2, PT, R0, RZ, PT ;  /* 0x000000ff0000720c */ /* 0x000fca0003f45070 */
        /* <DEDUP_REMOVED lines=8> */
[----:B------:R-:W-:-:S05]  /*0120*/  IMAD R5, R0, R6, R5 ;  /* 0x0000000600057224 */ /* 0x000fca00078e0205 */
[----:B------:R-:W-:-:S13]  /*0130*/  ISETP.GE.U32.AND P0, PT, R5, R0, PT ;  /* 0x000000000500720c */ /* 0x000fda0003f06070 */
[----:B------:R-:W-:Y:S01]  /*0140*/  @P0 IADD3 R5, -R0, R5, RZ ;  /* 0x0000000500050210 */ /* 0x000fe20007ffe1ff */
[----:B------:R-:W-:-:S03]  /*0150*/  @P0 VIADD R4, R4, 0x1 ;  /* 0x0000000104040836 */ /* 0x000fc60000000000 */
[----:B------:R-:W-:Y:S01]  /*0160*/  ISETP.GE.U32.AND P1, PT, R5, R0, PT ;  /* 0x000000000500720c */ /* 0x000fe20003f26070 */
[----:B------:R-:W-:Y:S02]  /*0170*/  IMAD R5, R3, R2, RZ ;  /* 0x0000000203057224 */ /* 0x000fe400078e02ff */
[----:B------:R-:W0:Y:S10]  /*0180*/  S2R R3, SR_CTAID.Y ;  /* 0x0000000000037919 */ /* 0x000e340000002600 */
[----:B------:R-:W-:Y:S01]  /*0190*/  @P1 VIADD R4, R4, 0x1 ;  /* 0x0000000104041836 */ /* 0x000fe20000000000 */
[----:B------:R-:W-:-:S05]  /*01a0*/  @!P2 LOP3.LUT R4, RZ, R0, RZ, 0x33, !PT ;  /* 0x00000000ff04a212 */ /* 0x000fca00078e33ff */
[----:B------:R-:W-:-:S05]  /*01b0*/  IMAD R9, R4, R5, RZ ;  /* 0x0000000504097224 */ /* 0x000fca00078e02ff */
[----:B------:R-:W-:-:S04]  /*01c0*/  IABS R7, R9 ;  /* 0x0000000900077213 */ /* 0x000fc80000000000 */
[----:B------:R-:W1:Y:S01]  /*01d0*/  I2F.RP R12, R7 ;  /* 0x00000007000c7306 */ /* 0x000e620000209400 */
[----:B0-----:R-:W-:-:S04]  /*01e0*/  SHF.R.S32.HI R6, RZ, 0x1f, R3 ;  /* 0x0000001fff067819 */ /* 0x001fc80000011403 */
[----:B------:R-:W-:-:S03]  /*01f0*/  LEA.HI R6, R6, R3, RZ, 0x2 ;  /* 0x0000000306067211 */ /* 0x000fc600078f10ff */
[----:B-1----:R-:W0:Y:S01]  /*0200*/  MUFU.RCP R12, R12 ;  /* 0x0000000c000c7308 */ /* 0x002e220000001000 */
[----:B------:R-:W-:Y:S02]  /*0210*/  SHF.R.S32.HI R8, RZ, 0x2, R6 ;  /* 0x00000002ff087819 */ /* 0x000fe40000011406 */
[----:B------:R-:W-:-:S05]  /*0220*/  LOP3.LUT R6, R6, 0xfffffffc, RZ, 0xc0, !PT ;  /* 0xfffffffc06067812 */ /* 0x000fca00078ec0ff */
[----:B------:R-:W-:Y:S01]  /*0230*/  IMAD.IADD R6, R3, 0x1, -R6 ;  /* 0x0000000103067824 */ /* 0x000fe200078e0a06 */
[----:B0-----:R-:W-:Y:S02]  /*0240*/  IADD3 R10, R12, 0xffffffe, RZ ;  /* 0x0ffffffe0c0a7810 */ /* 0x001fe40007ffe0ff */
[----:B------:R-:W-:Y:S02]  /*0250*/  IABS R12, R9 ;  /* 0x00000009000c7213 */ /* 0x000fe40000000000 */
[----:B------:R0:W1:Y:S02]  /*0260*/  F2I.FTZ.U32.TRUNC.NTZ R11, R10 ;  /* 0x0000000a000b7305 */ /* 0x000064000021f000 */
[----:B------:R-:W-:Y:S01]  /*0270*/  IADD3 R15, RZ, -R12, RZ ;  /* 0x8000000cff0f7210 */ /* 0x000fe20007ffe0ff */
[----:B0-----:R-:W-:Y:S02]  /*0280*/  IMAD.MOV.U32 R10, RZ, RZ, RZ ;  /* 0x000000ffff0a7224 */ /* 0x001fe400078e00ff */
        /* <DEDUP_REMOVED lines=11> */
[----:B------:R-:W-:Y:S02]  /*0340*/  @!P2 IMAD.IADD R14, R14, 0x1, -R7 ;  /* 0x000000010e0ea824 */ /* 0x000fe400078e0a07 */
[----:B------:R-:W-:Y:S01]  /*0350*/  @!P2 VIADD R10, R10, 0x1 ;  /* 0x000000010a0aa836 */ /* 0x000fe20000000000 */
[----:B------:R-:W-:Y:S02]  /*0360*/  ISETP.NE.AND P2, PT, R9, RZ, PT ;  /* 0x000000ff0900720c */ /* 0x000fe40003f45270 */
[----:B------:R-:W-:Y:S02]  /*0370*/  ISETP.GE.U32.AND P0, PT, R14, R7, PT ;  /* 0x000000070e00720c */ /* 0x000fe40003f06070 */
[----:B------:R-:W-:-:S04]  /*0380*/  LOP3.LUT R7, R8, R9, RZ, 0x3c, !PT ;  /* 0x0000000908077212 */ /* 0x000fc800078e3cff */
[----:B------:R-:W-:Y:S02]  /*0390*/  ISETP.GE.AND P1, PT, R7, RZ, PT ;  /* 0x000000ff0700720c */ /* 0x000fe40003f26270 */
[----:B0-----:R-:W-:-:S05]  /*03a0*/  IADD3 R11, R13, 0xffffffe, RZ ;  /* 0x0ffffffe0d0b7810 */ /* 0x001fca0007ffe0ff */
[----:B------:R-:W-:Y:S01]  /*03b0*/  @P0 VIADD R10, R10, 0x1 ;  /* 0x000000010a0a0836 */ /* 0x000fe20000000000 */
[----:B------:R-:W0:Y:S04]  /*03c0*/  F2I.FTZ.U32.TRUNC.NTZ R11, R11 ;  /* 0x0000000b000b7305 */ /* 0x000e28000021f000 */
[----:B------:R-:W-:Y:S02]  /*03d0*/  MOV R7, R10 ;  /* 0x0000000a00077202 */ /* 0x000fe40000000f00 */
[----:B------:R-:W-:-:S03]  /*03e0*/  IABS R10, R5 ;  /* 0x00000005000a7213 */ /* 0x000fc60000000000 */
[----:B------:R-:W-:Y:S01]  /*03f0*/  @!P1 IMAD.MOV R7, RZ, RZ, -R7 ;  /* 0x000000ffff079224 */ /* 0x000fe200078e0a07 */
[----:B------:R-:W-:Y:S01]  /*0400*/  @!P2 LOP3.LUT R7, RZ, R9, RZ, 0x33, !PT ;  /* 0x00000009ff07a212 */ /* 0x000fe200078e33ff */
[----:B------:R-:W-:Y:S02]  /*0410*/  IMAD.MOV R16, RZ, RZ, -R10 ;  /* 0x000000ffff107224 */ /* 0x000fe400078e0a0a */
[----:B------:R-:W-:Y:S01]  /*0420*/  IMAD.MOV.U32 R10, RZ, RZ, RZ ;  /* 0x000000ffff0a7224 */ /* 0x000fe200078e00ff */
[----:B------:R-:W-:Y:S01]  /*0430*/  IADD3 R14, -R7, RZ, RZ ;  /* 0x000000ff070e7210 */ /* 0x000fe20007ffe1ff */
[----:B0-----:R-:W-:-:S04]  /*0440*/  IMAD.MOV R13, RZ, RZ, -R11 ;  /* 0x000000ffff0d7224 */ /* 0x001fc800078e0a0b */
[----:B------:R-:W-:Y:S02]  /*0450*/  IMAD R14, R9, R14, R8 ;  /* 0x0000000e090e7224 */ /* 0x000fe400078e0208 */
[----:B------:R-:W-:-:S03]  /*0460*/  IMAD R9, R13, R12, RZ ;  /* 0x0000000c0d097224 */ /* 0x000fc600078e02ff */
[----:B------:R-:W-:Y:S01]  /*0470*/  IABS R13, R14 ;  /* 0x0000000e000d7213 */ /* 0x000fe20000000000 */
[----:B------:R-:W-:Y:S01]  /*0480*/  IMAD.HI.U32 R10, R11, R9, R10 ;  /* 0x000000090b0a7227 */ /* 0x000fe200078e000a */
[----:B------:R-:W-:Y:S02]  /*0490*/  LOP3.LUT R14, R14, R5, RZ, 0x3c, !PT ;  /* 0x000000050e0e7212 */ /* 0x000fe400078e3cff */
[----:B------:R-:W-:Y:S02]  /*04a0*/  MOV R11, R13 ;  /* 0x0000000d000b7202 */ /* 0x000fe40000000f00 */
[----:B------:R-:W0:Y:S01]  /*04b0*/  I2F.U32.RP R13, R2 ;  /* 0x00000002000d7306 */ /* 0x000e220000209000 */
[----:B------:R-:W-:Y:S02]  /*04c0*/  ISETP.GE.AND P1, PT, R14, RZ, PT ;  /* 0x000000ff0e00720c */ /* 0x000fe40003f26270 */
[----:B------:R-:W-:-:S04]  /*04d0*/  IMAD.HI.U32 R9, R10, R11, RZ ;  /* 0x0000000b0a097227 */ /* 0x000fc800078e00ff */
[----:B------:R-:W-:-:S05]  /*04e0*/  IMAD R11, R9, R16, R11 ;  /* 0x00000010090b7224 */ /* 0x000fca00078e020b */
[----:B------:R-:W-:Y:S01]  /*04f0*/  ISETP.GT.U32.AND P2, PT, R12, R11, PT ;  /* 0x0000000b0c00720c */ /* 0x000fe20003f44070 */
[----:B0-----:R-:W0:-:S12]  /*0500*/  MUFU.RCP R13, R13 ;  /* 0x0000000d000d7308 */ /* 0x001e180000001000 */
[----:B------:R-:W-:Y:S01]  /*0510*/  @!P2 IMAD.IADD R11, R11, 0x1, -R12 ;  /* 0x000000010b0ba824 */ /* 0x000fe200078e0a0c */
[----:B------:R-:W-:Y:S02]  /*0520*/  @!P2 IADD3 R9, R9, 0x1, RZ ;  /* 0x000000010909a810 */ /* 0x000fe40007ffe0ff */
[----:B------:R-:W-:Y:S02]  /*0530*/  ISETP.NE.AND P2, PT, R5, RZ, PT ;  /* 0x000000ff0500720c */ /* 0x000fe40003f45270 */
[----:B------:R-:W-:Y:S01]  /*0540*/  ISETP.GE.U32.AND P0, PT, R11, R12, PT ;  /* 0x0000000c0b00720c */ /* 0x000fe20003f06070 */
[----:B0-----:R-:W-:-:S04]  /*0550*/  VIADD R10, R13, 0xffffffe ;  /* 0x0ffffffe0d0a7836 */ /* 0x001fc80000000000 */
[----:B------:R0:W1:Y:S08]  /*0560*/  F2I.FTZ.U32.TRUNC.NTZ R11, R10 ;  /* 0x0000000a000b7305 */ /* 0x000070000021f000 */
[----:B------:R-:W-:Y:S02]  /*0570*/  @P0 VIADD R9, R9, 0x1 ;  /* 0x0000000109090836 */ /* 0x000fe40000000000 */
[----:B0-----:R-:W-:-:S02]  /*0580*/  IMAD.MOV.U32 R10, RZ, RZ, RZ ;  /* 0x000000ffff0a7224 */ /* 0x001fc400078e00ff */
[----:B------:R-:W-:Y:S01]  /*0590*/  @!P1 IMAD.MOV R9, RZ, RZ, -R9 ;  /* 0x000000ffff099224 */ /* 0x000fe200078e0a09 */
[----:B------:R-:W-:Y:S02]  /*05a0*/  @!P2 LOP3.LUT R9, RZ, R5, RZ, 0x33, !PT ;  /* 0x00000005ff09a212 */ /* 0x000fe400078e33ff */
[----:B------:R-:W-:Y:S02]  /*05b0*/  ISETP.NE.U32.AND P2, PT, R2, RZ, PT ;  /* 0x000000ff0200720c */ /* 0x000fe40003f45070 */
[----:B-1----:R-:W-:Y:S01]  /*05c0*/  IADD3 R13, RZ, -R11, RZ ;  /* 0x8000000bff0d7210 */ /* 0x002fe20007ffe0ff */
[----:B------:R-:W-:-:S04]  /*05d0*/  IMAD R4, R4, R7, R9 ;  /* 0x0000000704047224 */ /* 0x000fc800078e0209 */
[----:B------:R-:W-:Y:S02]  /*05e0*/  IMAD R13, R13, R2, RZ ;  /* 0x000000020d0d7224 */ /* 0x000fe400078e02ff */
[----:B------:R-:W-:Y:S02]  /*05f0*/  IMAD.MOV R4, RZ, RZ, -R4 ;  /* 0x000000ffff047224 */ /* 0x000fe400078e0a04 */
[----:B------:R-:W-:-:S04]  /*0600*/  IMAD.HI.U32 R10, R11, R13, R10 ;  /* 0x0000000d0b0a7227 */ /* 0x000fc800078e000a */
[----:B------:R-:W-:Y:S02]  /*0610*/  IMAD R11, R5, R4, R8 ;  /* 0x00000004050b7224 */ /* 0x000fe400078e0208 */
[----:B------:R-:W0:Y:S01]  /*0620*/  S2R R4, SR_TID.X ;  /* 0x0000000000047919 */ /* 0x000e220000002100 */
[C---:B------:R-:W-:Y:S01]  /*0630*/  IMAD.SHL.U32 R8, R6.reuse, 0x8, RZ ;  /* 0x0000000806087824 */ /* 0x040fe200078e00ff */
[----:B------:R-:W-:Y:S01]  /*0640*/  SHF.L.U32 R6, R6, 0x2, RZ ;  /* 0x0000000206067819 */ /* 0x000fe200000006ff */
[----:B------:R-:W-:-:S03]  /*0650*/  IMAD.HI.U32 R10, R10, R11, RZ ;  /* 0x0000000b0a0a7227 */ /* 0x000fc600078e00ff */
[----:B------:R-:W-:Y:S02]  /*0660*/  LOP3.LUT R8, R8, 0x8, RZ, 0xc0, !PT ;  /* 0x0000000808087812 */ /* 0x000fe400078ec0ff */
[----:B------:R-:W-:Y:S02]  /*0670*/  IADD3 R5, -R10, RZ, RZ ;  /* 0x000000ff0a057210 */ /* 0x000fe40007ffe1ff */
[----:B------:R-:W-:-:S03]  /*0680*/  LOP3.LUT R6, R6, 0x8, RZ, 0xc0, !PT ;  /* 0x0000000806067812 */ /* 0x000fc600078ec0ff */
[----:B------:R-:W-:-:S05]  /*0690*/  IMAD R5, R2, R5, R11 ;  /* 0x0000000502057224 */ /* 0x000fca00078e020b */
[----:B------:R-:W-:-:S13]  /*06a0*/  ISETP.GE.U32.AND P0, PT, R5, R2, PT ;  /* 0x000000020500720c */ /* 0x000fda0003f06070 */
[----:B------:R-:W-:Y:S01]  /*06b0*/  @P0 IMAD.IADD R5, R5, 0x1, -R2 ;  /* 0x0000000105050824 */ /* 0x000fe200078e0a02 */
[----:B------:R-:W-:-:S04]  /*06c0*/  @P0 IADD3 R10, R10, 0x1, RZ ;  /* 0x000000010a0a0810 */ /* 0x000fc80007ffe0ff */
[----:B------:R-:W-:Y:S02]  /*06d0*/  ISETP.GE.U32.AND P1, PT, R5, R2, PT ;  /* 0x000000020500720c */ /* 0x000fe40003f26070 */
[----:B0-----:R-:W-:-:S04]  /*06e0*/  SHF.L.U32 R5, R4, 0x1, RZ ;  /* 0x0000000104057819 */ /* 0x001fc800000006ff */
[----:B------:R-:W-:Y:S02]  /*06f0*/  LOP3.LUT R8, R8, 0x6, R5, 0xf8, !PT ;  /* 0x0000000608087812 */ /* 0x000fe400078ef805 */
[----:B------:R-:W-:-:S03]  /*0700*/  LEA.HI.SX32 R6, R5, R6, 0x1d ;  /* 0x0000000605067211 */ /* 0x000fc600078feaff */
[----:B------:R-:W-:Y:S02]  /*0710*/  IMAD R9, R0, R9, R8 ;  /* 0x0000000900097224 */ /* 0x000fe400078e0208 */
[----:B------:R-:W-:Y:S01]  /*0720*/  @P1 VIADD R10, R10, 0x1 ;  /* 0x000000010a0a1836 */ /* 0x000fe20000000000 */
[----:B------:R-:W-:Y:S01]  /*0730*/  @!P2 LOP3.LUT R10, RZ, R2, RZ, 0x33, !PT ;  /* 0x00000002ff0aa212 */ /* 0x000fe200078e33ff */
[----:B------:R-:W0:Y:S04]  /*0740*/  S2R R8, SR_CTAID.X ;  /* 0x0000000000087919 */ /* 0x000e280000002500 */
[----:B------:R-:W-:Y:S02]  /*0750*/  IMAD.MOV R12, RZ, RZ, -R10 ;  /* 0x000000ffff0c7224 */ /* 0x000fe400078e0a0a */
[----:B------:R-:W-:-:S02]  /*0760*/  IMAD R10, R10, 0x10, R9 ;  /* 0x000000100a0a7824 */ /* 0x000fc400078e0209 */
[----:B------:R-:W-:-:S03]  /*0770*/  IMAD R11, R2, R12, R11 ;  /* 0x0000000c020b7224 */ /* 0x000fc600078e020b */
[----:B------:R-:W-:Y:S01]  /*0780*/  ISETP.GE.U32.AND P0, PT, R10, UR4, PT ;  /* 0x000000040a007c0c */ /* 0x000fe2000bf06070 */
[----:B------:R-:W-:-:S05]  /*0790*/  IMAD R11, R7, R2, R11 ;  /* 0x00000002070b7224 */ /* 0x000fca00078e020b */
[----:B------:R-:W-:-:S04]  /*07a0*/  LEA R11, R11, R6, 0x4 ;  /* 0x000000060b0b7211 */ /* 0x000fc800078e20ff */
[----:B------:R-:W-:-:S13]  /*07b0*/  ISETP.GE.U32.OR P0, PT, R11, UR4, P0 ;  /* 0x000000040b007c0c */ /* 0x000fda0008706470 */
[----:B------:R-:W1:Y:S01]  /*07c0*/  @!P0 LDC.64 R6, c[0x0][0x218] ;  /* 0x00008600ff068b82 */ /* 0x000e620000000a00 */
[----:B0-----:R-:W-:Y:S02]  /*07d0*/  @!P0 IMAD R0, R8, UR4, RZ ;  /* 0x0000000408008c24 */ /* 0x001fe4000f8e02ff */
[----:B------:R-:W-:Y:S02]  /*07e0*/  @!P0 IMAD R5, R11, UR4, R10 ;  /* 0x000000040b058c24 */ /* 0x000fe4000f8e020a */
[----:B------:R-:W-:-:S05]  /*07f0*/  @!P0 IMAD R0, R0, UR4, RZ ;  /* 0x0000000400008c24 */ /* 0x000fca000f8e02ff */
[----:B------:R-:W-:-:S04]  /*0800*/  @!P0 SHF.R.U32.HI R0, RZ, 0x1, R0 ;  /* 0x00000001ff008819 */ /* 0x000fc80000011600 */
[----:B------:R-:W-:-:S05]  /*0810*/  @!P0 LEA.HI R5, R5, R0, RZ, 0x1f ;  /* 0x0000000005058211 */ /* 0x000fca00078ff8ff */
[----:B-1----:R-:W-:-:S06]  /*0820*/  @!P0 IMAD.WIDE.U32 R6, R5, 0x4, R6 ;  /* 0x0000000405068825 */ /* 0x002fcc00078e0006 */
[----:B------:R-:W2:Y:S01]  /*0830*/  @!P0 LDG.E.CONSTANT R6, desc[UR6][R6.64] ;  /* 0x0000000606068981 */ /* 0x000ea2000c1e9900 */
[----:B------:R-:W-:Y:S01]  /*0840*/  ULDC UR4, c[0x0][0x10] ;  /* 0x0000040000047ab9 */ /* 0x000fe20000000800 */
[----:B------:R-:W-:Y:S02]  /*0850*/  IMAD R3, R3, 0x20, R4 ;  /* 0x0000002003037824 */ /* 0x000fe400078e0204 */
[----:B------:R-:W-:Y:S01]  /*0860*/  IMAD R0, R8, UR4, RZ ;  /* 0x0000000408007c24 */ /* 0x000fe2000f8e02ff */
[----:B------:R-:W-:Y:S01]  /*0870*/  ULDC.64 UR4, c[0x0][0x210] ;  /* 0x0000840000047ab9 */ /* 0x000fe20000000a00 */
[----:B------:R-:W-:-:S03]  /*0880*/  IMAD.MOV.U32 R5, RZ, RZ, 0xf753 ;  /* 0x0000f753ff057424 */ /* 0x000fc600078e00ff */
[----:B------:R-:W-:Y:S01]  /*0890*/  LEA R3, P1, R0, R3, 0x5 ;  /* 0x0000000300037211 */ /* 0x000fe200078228ff */
[----:B------:R-:W-:-:S03]  /*08a0*/  HFMA2.MMA R0, -RZ, RZ, 0, -30000 ;  /* 0x0000f753ff007435 */ /* 0x000fc600000001ff */
[----:B------:R-:W-:Y:S02]  /*08b0*/  IADD3.X R4, RZ, RZ, RZ, P1, !PT ;  /* 0x000000ffff047210 */ /* 0x000fe40000ffe4ff */
[----:B------:R-:W-:-:S04]  /*08c0*/  LEA R2, P1, R3, UR4, 0x2 ;  /* 0x0000000403027c11 */ /* 0x000fc8000f8210ff */
[----:B------:R-:W-:Y:S02]  /*08d0*/  LEA.HI.X R3, R3, UR5, R4, 0x2, P1 ;  /* 0x0000000503037c11 */ /* 0x000fe400088f1404 */
[----:B------:R-:W-:-:S04]  /*08e0*/  PRMT R0, R0, 0x5410, R5 ;  /* 0x0000541000007816 */ /* 0x000fc80000000005 */
[----:B--2---:R-:W-:-:S04]  /*08f0*/  @!P0 PRMT R0, R6, 0x7610, R0 ;  /* 0x0000761006008816 */ /* 0x004fc80000000000 */
[----:B------:R-:W-:-:S05]  /*0900*/  @!P0 PRMT R0, R0, 0x7610, R6 ;  /* 0x0000761000008816 */ /* 0x000fca0000000006 */
[----:B------:R-:W-:Y:S01]  /*0910*/  STG.E desc[UR6][R2.64], R0 ;  /* 0x0000000002007986 */ /* 0x000fe2000c101906 */
[----:B------:R-:W-:Y:S05]  /*0920*/  EXIT ;  /* 0x000000000000794d */ /* 0x000fea0003800000 */
.L_x_3:
        /* <DEDUP_REMOVED lines=13> */
.L_x_5:


//--------------------- .nv.global.init           --------------------------
	.section	.nv.global.init,"aw",@progbits
	.align	4
.nv.global.init:
	.type		mrg32k3aM1SubSeq,@object
	.size		mrg32k3aM1SubSeq,(mrg32k3aM2SubSeq - mrg32k3aM1SubSeq)
mrg32k3aM1SubSeq:
        /*0000*/ 	.byte	0x0b, 0xcc, 0xee, 0x04, 0x73, 0x29, 0x8b, 0x6f, 0xf6, 0x53, 0x03, 0xf6, 0x23, 0xf6, 0xea, 0xda
        /* <DEDUP_REMOVED lines=125> */
	.type		mrg32k3aM2SubSeq,@object
	.size		mrg32k3aM2SubSeq,(mrg32k3aM1 - mrg32k3aM2SubSeq)
mrg32k3aM2SubSeq:
        /* <DEDUP_REMOVED lines=126> */
	.type		mrg32k3aM1,@object
	.size		mrg32k3aM1,(mrg32k3aM1Seq - mrg32k3aM1)
mrg32k3aM1:
        /* <DEDUP_REMOVED lines=144> */
	.type		mrg32k3aM1Seq,@object
	.size		mrg32k3aM1Seq,(mrg32k3aM2 - mrg32k3aM1Seq)
mrg32k3aM1Seq:
        /* <DEDUP_REMOVED lines=144> */
	.type		mrg32k3aM2,@object
	.size		mrg32k3aM2,(mrg32k3aM2Seq - mrg32k3aM2)
mrg32k3aM2:
        /* <DEDUP_REMOVED lines=144> */
	.type		mrg32k3aM2Seq,@object
	.size		mrg32k3aM2Seq,(precalc_xorwow_matrix - mrg32k3aM2Seq)
mrg32k3aM2Seq:
        /* <DEDUP_REMOVED lines=144> */
	.type		precalc_xorwow_matrix,@object
	.size		precalc_xorwow_matrix,(precalc_xorwow_offset_matrix - precalc_xorwow_matrix)
precalc_xorwow_matrix:
        /* <DEDUP_REMOVED lines=6400> */
	.type		precalc_xorwow_offset_matrix,@object
	.size		precalc_xorwow_offset_matrix,(.L_1 - precalc_xorwow_offset_matrix)
precalc_xorwow_offset_matrix:
        /* <DEDUP_REMOVED lines=6400> */
.L_1:


//--------------------- .nv.shared.reserved.0     --------------------------
	.section	.nv.shared.reserved.0,"aw",@nobits
	.weak		__nv_reservedSMEM_offset_0_alias
	.size		__nv_reservedSMEM_offset_0_alias, 0, 0
	.other		__nv_reservedSMEM_offset_0_alias,@"STO_CUDA_RESERVED_SHARED STV_DEFAULT"
__nv_reservedSMEM_offset_0_alias:
	.zero		0


//--------------------- .nv.global                --------------------------
	.section	.nv.global,"aw",@nobits
.nv.global:
	.type		_ZN56_INTERNAL_bdaefb4d_25_transform_mask_kernels_cu_798a90c24cuda3std6ranges3__45__cpo9iter_moveE,@object
	.size		_ZN56_INTERNAL_bdaefb4d_25_transform_mask_kernels_cu_798a90c24cuda3std6ranges3__45__cpo9iter_moveE,(_ZN56_INTERNAL_bdaefb4d_25_transform_mask_kernels_cu_798a90c24cuda3std3__458_GLOBAL__N__bdaefb4d_25_transform_mask_kernels_cu_798a90c26ignoreE - _ZN56_INTERNAL_bdaefb4d_25_transform_mask_kernels_cu_798a90c24cuda3std6ranges3__45__cpo9iter_moveE)
_ZN56_INTERNAL_bdaefb4d_25_transform_mask_kernels_cu_798a90c24cuda3std6ranges3__45__cpo9iter_moveE:
	.zero		1
	.type		_ZN56_INTERNAL_bdaefb4d_25_transform_mask_kernels_cu_798a90c24cuda3std3__458_GLOBAL__N__bdaefb4d_25_transform_mask_kernels_cu_798a90c26ignoreE,@object
	.size		_ZN56_INTERNAL_bdaefb4d_25_transform_mask_kernels_cu_798a90c24cuda3std3__458_GLOBAL__N__bdaefb4d_25_transform_mask_kernels_cu_798a90c26ignoreE,(_ZN56_INTERNAL_bdaefb4d_25_transform_mask_kernels_cu_798a90c24cuda3std3__45__cpo4cendE - _ZN56_INTERNAL_bdaefb4d_25_transform_mask_kernels_cu_798a90c24cuda3std3__458_GLOBAL__N__bdaefb4d_25_transform_mask_kernels_cu_798a90c26ignoreE)
_ZN56_INTERNAL_bdaefb4d_25_transform_mask_kernels_cu_798a90c24cuda3std3__458_GLOBAL__N__bdaefb4d_25_transform_mask_kernels_cu_798a90c26ignoreE:
	.zero		1
	.type		_ZN56_INTERNAL_bdaefb4d_25_transform_mask_kernels_cu_798a90c24cuda3std3__45__cpo4cendE,@object
	.size		_ZN56_INTERNAL_bdaefb4d_25_transform_mask_kernels_cu_798a90c24cuda3std3__45__cpo4cendE,(_ZN56_INTERNAL_bdaefb4d_25_transform_mask_kernels_cu_798a90c24cuda3std3__45__cpo3endE - _ZN56_INTERNAL_bdaefb4d_25_transform_mask_kernels_cu_798a90c24cuda3std3__45__cpo4cendE)
_ZN56_INTERNAL_bdaefb4d_25_transform_mask_kernels_cu_798a90c24cuda3std3__45__cpo4cendE:
	.zero		1
	.type		_ZN56_INTERNAL_bdaefb4d_25_transform_mask_kernels_cu_798a90c24cuda3std3__45__cpo3endE,@object
	.size		_ZN56_INTERNAL_bdaefb4d_25_transform_mask_kernels_cu_798a90c24cuda3std3__45__cpo3endE,(_ZN56_INTERNAL_bdaefb4d_25_transform_mask_kernels_cu_798a90c24cuda3std3__48in_placeE - _ZN56_INTERNAL_bdaefb4d_25_transform_mask_kernels_cu_798a90c24cuda3std3__45__cpo3endE)
_ZN56_INTERNAL_bdaefb4d_25_transform_mask_kernels_cu_798a90c24cuda3std3__45__cpo3endE:
	.zero		1
	.type		_ZN56_INTERNAL_bdaefb4d_25_transform_mask_kernels_cu_798a90c24cuda3std3__48in_placeE,@object
	.size		_ZN56_INTERNAL_bdaefb4d_25_transform_mask_kernels_cu_798a90c24cuda3std3__48in_placeE,(_ZN56_INTERNAL_bdaefb4d_25_transform_mask_kernels_cu_798a90c24cuda3std6ranges3__45__cpo7advanceE - _ZN56_INTERNAL_bdaefb4d_25_transform_mask_kernels_cu_798a90c24cuda3std3__48in_placeE)
_ZN56_INTERNAL_bdaefb4d_25_transform_mask_kernels_cu_798a90c24cuda3std3__48in_placeE:
	.zero		1
	.type		_ZN56_INTERNAL_bdaefb4d_25_transform_mask_kernels_cu_798a90c24cuda3std6ranges3__45__cpo7advanceE,@object
	.size		_ZN56_INTERNAL_bdaefb4d_25_transform_mask_kernels_cu_798a90c24cuda3std6ranges3__45__cpo7advanceE,(_ZN56_INTERNAL_bdaefb4d_25_transform_mask_kernels_cu_798a90c24cuda3std3__45__cpo5beginE - _ZN56_INTERNAL_bdaefb4d_25_transform_mask_kernels_cu_798a90c24cuda3std6ranges3__45__cpo7advanceE)
_ZN56_INTERNAL_bdaefb4d_25_transform_mask_kernels_cu_798a90c24cuda3std6ranges3__45__cpo7advanceE:
	.zero		1
	.type		_ZN56_INTERNAL_bdaefb4d_25_transform_mask_kernels_cu_798a90c24cuda3std3__45__cpo5beginE,@object
	.size		_ZN56_INTERNAL_bdaefb4d_25_transform_mask_kernels_cu_798a90c24cuda3std3__45__cpo5beginE,(_ZN56_INTERNAL_bdaefb4d_25_transform_mask_kernels_cu_798a90c24cuda3std3__419piecewise_constructE - _ZN56_INTERNAL_bdaefb4d_25_transform_mask_kernels_cu_798a90c24cuda3std3__45__cpo5beginE)
_ZN56_INTERNAL_bdaefb4d_25_transform_mask_kernels_cu_798a90c24cuda3std3__45__cpo5beginE:
	.zero		1
	.type		_ZN56_INTERNAL_bdaefb4d_25_transform_mask_kernels_cu_798a90c24cuda3std3__419piecewise_constructE,@object
	.size		_ZN56_INTERNAL_bdaefb4d_25_transform_mask_kernels_cu_798a90c24cuda3std3__419piecewise_constructE,(_ZN56_INTERNAL_bdaefb4d_25_transform_mask_kernels_cu_798a90c24cuda3std3__45__cpo6cbeginE - _ZN56_INTERNAL_bdaefb4d_25_transform_mask_kernels_cu_798a90c24cuda3std3__419piecewise_constructE)
_ZN56_INTERNAL_bdaefb4d_25_transform_mask_kernels_cu_798a90c24cuda3std3__419piecewise_constructE:
	.zero		1
	.type		_ZN56_INTERNAL_bdaefb4d_25_transform_mask_kernels_cu_798a90c24cuda3std3__45__cpo6cbeginE,@object
	.size		_ZN56_INTERNAL_bdaefb4d_25_transform_mask_kernels_cu_798a90c24cuda3std3__45__cpo6cbeginE,(_ZN56_INTERNAL_bdaefb4d_25_transform_mask_kernels_cu_798a90c24cuda3std6ranges3__45__cpo4swapE - _ZN56_INTERNAL_bdaefb4d_25_transform_mask_kernels_cu_798a90c24cuda3std3__45__cpo6cbeginE)
_ZN56_INTERNAL_bdaefb4d_25_transform_mask_kernels_cu_798a90c24cuda3std3__45__cpo6cbeginE:
	.zero		1
	.type		_ZN56_INTERNAL_bdaefb4d_25_transform_mask_kernels_cu_798a90c24cuda3std6ranges3__45__cpo4swapE,@object
	.size		_ZN56_INTERNAL_bdaefb4d_25_transform_mask_kernels_cu_798a90c24cuda3std6ranges3__45__cpo4swapE,(.L_16 - _ZN56_INTERNAL_bdaefb4d_25_transform_mask_kernels_cu_798a90c24cuda3std6ranges3__45__cpo4swapE)
_ZN56_INTERNAL_bdaefb4d_25_transform_mask_kernels_cu_798a90c24cuda3std6ranges3__45__cpo4swapE:
	.zero		1
.L_16:


//--------------------- .nv.constant0._ZN17fastertransformer21transform_mask_kernelEP6__halfPKS0_jjjjj --------------------------
	.section	.nv.constant0._ZN17fastertransformer21transform_mask_kernelEP6__halfPKS0_jjjjj,"a",@progbits
	.sectionflags	@""
	.align	4
.nv.constant0._ZN17fastertransformer21transform_mask_kernelEP6__halfPKS0_jjjjj:
	.zero		564


//--------------------- .nv.constant0._ZN17fastertransformer21transform_mask_kernelEP7__half2PKS0_jjjjj --------------------------
	.section	.nv.constant0._ZN17fastertransformer21transform_mask_kernelEP7__half2PKS0_jjjjj,"a",@progbits
	.sectionflags	@""
	.align	4
.nv.constant0._ZN17fastertransformer21transform_mask_kernelEP7__half2PKS0_jjjjj:
	.zero		564


//--------------------- SYMBOLS --------------------------

	.type		.nv.reservedSmem.offset0,@object
	.size		.nv.reservedSmem.offset0,0x4
